	.headerflags	@"EF_CUDA_TEXMODE_UNIFIED EF_CUDA_64BIT_ADDRESS EF_CUDA_ACCELERATORS EF_CUDA_SM90 EF_CUDA_VIRTUAL_SM(EF_CUDA_SM90)"
	.elftype	@"ET_EXEC"


//--------------------- .nv.info                  --------------------------
	.section	.nv.info,"",@"SHT_CUDA_INFO"
	.align	4


	//----- nvinfo : EIATTR_REGCOUNT
	.align		4
        /*0000*/ 	.byte	0x04, 0x2f
        /*0002*/ 	.short	(.L_1 - .L_0)
	.align		4
.L_0:
        /*0004*/ 	.word	index@(triton_poi_fused_avg_pool2d_4)
        /*0008*/ 	.word	0x0000002c


	//----- nvinfo : EIATTR_MIN_STACK_SIZE
	.align		4
.L_1:
        /*000c*/ 	.byte	0x04, 0x12
        /*000e*/ 	.short	(.L_3 - .L_2)
	.align		4
.L_2:
        /*0010*/ 	.word	index@(triton_poi_fused_avg_pool2d_4)
        /*0014*/ 	.word	0x00000000


	//----- nvinfo : EIATTR_FRAME_SIZE
	.align		4
.L_3:
        /*0018*/ 	.byte	0x04, 0x11
        /*001a*/ 	.short	(.L_5 - .L_4)
	.align		4
.L_4:
        /*001c*/ 	.word	index@(triton_poi_fused_avg_pool2d_4)
        /*0020*/ 	.word	0x00000000


	//----- nvinfo : EIATTR_MIN_STACK_SIZE
	.align		4
.L_5:
        /*0024*/ 	.byte	0x04, 0x12
        /*0026*/ 	.short	(.L_7 - .L_6)
	.align		4
.L_6:
        /*0028*/ 	.word	index@(triton_poi_fused_avg_pool2d_4)
        /*002c*/ 	.word	0x00000000
.L_7:


//--------------------- .nv.info.triton_poi_fused_avg_pool2d_4 --------------------------
	.section	.nv.info.triton_poi_fused_avg_pool2d_4,"",@"SHT_CUDA_INFO"
	.sectionflags	@""
	.align	4


	//----- nvinfo : EIATTR_CUDA_API_VERSION
	.align		4
        /*0000*/ 	.byte	0x04, 0x37
        /*0002*/ 	.short	(.L_9 - .L_8)
.L_8:
        /*0004*/ 	.word	0x0000007c


	//----- nvinfo : EIATTR_KPARAM_INFO
	.align		4
.L_9:
        /*0008*/ 	.byte	0x04, 0x17
        /*000a*/ 	.short	(.L_11 - .L_10)
.L_10:
        /*000c*/ 	.word	0x00000000
        /*0010*/ 	.short	0x0002
        /*0012*/ 	.short	0x0010
        /*0014*/ 	.byte	0x00, 0xf0, 0x11, 0x00


	//----- nvinfo : EIATTR_KPARAM_INFO
	.align		4
.L_11:
        /*0018*/ 	.byte	0x04, 0x17
        /*001a*/ 	.short	(.L_13 - .L_12)
.L_12:
        /*001c*/ 	.word	0x00000000
        /*0020*/ 	.short	0x0001
        /*0022*/ 	.short	0x0008
        /*0024*/ 	.byte	0x00, 0xf4, 0x21, 0x00


	//----- nvinfo : EIATTR_KPARAM_INFO
	.align		4
.L_13:
        /*0028*/ 	.byte	0x04, 0x17
        /*002a*/ 	.short	(.L_15 - .L_14)
.L_14:
        /*002c*/ 	.word	0x00000000
        /*0030*/ 	.short	0x0000
        /*0032*/ 	.short	0x0000
        /*0034*/ 	.byte	0x00, 0xf4, 0x21, 0x00


	//----- nvinfo : EIATTR_SPARSE_MMA_MASK
	.align		4
.L_15:
        /*0038*/ 	.byte	0x03, 0x50
        /*003a*/ 	.short	0x0000


	//----- nvinfo : EIATTR_MAXREG_COUNT
	.align		4
        /*003c*/ 	.byte	0x03, 0x1b
        /*003e*/ 	.short	0x00ff


	//----- nvinfo : EIATTR_EXIT_INSTR_OFFSETS
	.align		4
        /*0040*/ 	.byte	0x04, 0x1c
        /*0042*/ 	.short	(.L_17 - .L_16)


	//   ....[0]....
.L_16:
        /*0044*/ 	.word	0x00000cb0


	//----- nvinfo : EIATTR_REQNTID
	.align		4
.L_17:
        /*0048*/ 	.byte	0x04, 0x10
        /*004a*/ 	.short	(.L_19 - .L_18)
.L_18:
        /*004c*/ 	.word	0x00000100
        /*0050*/ 	.word	0x00000001
        /*0054*/ 	.word	0x00000001


	//----- nvinfo : EIATTR_CBANK_PARAM_SIZE
	.align		4
.L_19:
        /*0058*/ 	.byte	0x03, 0x19
        /*005a*/ 	.short	0x0014


	//----- nvinfo : EIATTR_PARAM_CBANK
	.align		4
        /*005c*/ 	.byte	0x04, 0x0a
        /*005e*/ 	.short	(.L_21 - .L_20)
	.align		4
.L_20:
        /*0060*/ 	.word	index@(.nv.constant0.triton_poi_fused_avg_pool2d_4)
        /*0064*/ 	.short	0x0210
        /*0066*/ 	.short	0x0014


	//----- nvinfo : EIATTR_SW_WAR
	.align		4
.L_21:
        /*0068*/ 	.byte	0x04, 0x36
        /*006a*/ 	.short	(.L_23 - .L_22)
.L_22:
        /*006c*/ 	.word	0x00000008
.L_23:


//--------------------- .nv.callgraph             --------------------------
	.section	.nv.callgraph,"",@"SHT_CUDA_CALLGRAPH"
	.align	4
	.sectionentsize	8
	.align		4
        /*0000*/ 	.word	0x00000000
	.align		4
        /*0004*/ 	.word	0xffffffff
	.align		4
        /*0008*/ 	.word	0x00000000
	.align		4
        /*000c*/ 	.word	0xfffffffe
	.align		4
        /*0010*/ 	.word	0x00000000
	.align		4
        /*0014*/ 	.word	0xfffffffd
	.align		4
        /*0018*/ 	.word	0x00000000
	.align		4
        /*001c*/ 	.word	0xfffffffc


//--------------------- .text.triton_poi_fused_avg_pool2d_4 --------------------------
	.section	.text.triton_poi_fused_avg_pool2d_4,"ax",@progbits
	.align	128
        .global         triton_poi_fused_avg_pool2d_4
        .type           triton_poi_fused_avg_pool2d_4,@function
        .size           triton_poi_fused_avg_pool2d_4,(.L_x_1 - triton_poi_fused_avg_pool2d_4)
        .other          triton_poi_fused_avg_pool2d_4,@"STO_CUDA_ENTRY STV_DEFAULT"
triton_poi_fused_avg_pool2d_4:
.text.triton_poi_fused_avg_pool2d_4:
[----:B------:R-:W-:Y:S01]  /*0000*/  LDC R1, c[0x0][0x28] ;  /* 0x00000a00ff017b82 */ /* 0x000fe20000000800 */
[----:B------:R-:W1:Y:S07]  /*0010*/  S2R R0, SR_TID.X ;  /* 0x0000000000007919 */ /* 0x000e6e0000002100 */
[----:B------:R-:W2:Y:S01]  /*0020*/  LDC.64 R6, c[0x0][0x210] ;  /* 0x00008400ff067b82 */ /* 0x000ea20000000a00 */
[----:B------:R-:W-:Y:S01]  /*0030*/  ULDC.64 UR4, c[0x0][0x208] ;  /* 0x0000820000047ab9 */ /* 0x000fe20000000a00 */
[----:B------:R-:W-:Y:S01]  /*0040*/  CS2R R4, SRZ ;  /* 0x0000000000047805 */ /* 0x000fe2000001ff00 */
[----:B------:R-:W3:Y:S01]  /*0050*/  S2R R19, SR_CTAID.X ;  /* 0x0000000000137919 */ /* 0x000ee20000002500 */
[----:B-1----:R-:W-:Y:S01]  /*0060*/  IMAD.SHL.U32 R0, R0, 0x2, RZ ;  /* 0x0000000200007824 */ /* 0x002fe200078e00ff */
[----:B---3--:R-:W-:-:S04]  /*0070*/  SHF.R.S32.HI R10, RZ, 0x16, R19 ;  /* 0x00000016ff0a7819 */ /* 0x008fc80000011413 */
[----:B------:R-:W-:Y:S02]  /*0080*/  LOP3.LUT R0, R0, 0x1fe, RZ, 0xc0, !PT ;  /* 0x000001fe00007812 */ /* 0x000fe400078ec0ff */
[----:B------:R-:W-:-:S03]  /*0090*/  SGXT R10, R10, 0x1 ;  /* 0x000000010a0a781a */ /* 0x000fc60000000200 */
[----:B------:R-:W-:-:S04]  /*00a0*/  IMAD R19, R19, 0x200, R0 ;  /* 0x0000020013137824 */ /* 0x000fc800078e0200 */
[----:B--2---:R-:W-:Y:S01]  /*00b0*/  IMAD.WIDE R8, R19, 0x4, R6 ;  /* 0x0000000413087825 */ /* 0x004fe200078e0206 */
[----:B------:R-:W-:-:S03]  /*00c0*/  LEA.HI R0, R10, R19, RZ, 0x6 ;  /* 0x000000130a007211 */ /* 0x000fc600078f30ff */
[C---:B------:R-:W-:Y:S01]  /*00d0*/  VIADD R20, R19.reuse, 0x1 ;  /* 0x0000000113147836 */ /* 0x040fe20000000000 */
[----:B------:R-:W-:Y:S01]  /*00e0*/  SHF.R.S32.HI R21, RZ, 0x6, R0 ;  /* 0x00000006ff157819 */ /* 0x000fe20000011400 */
[----:B------:R-:W-:Y:S01]  /*00f0*/  VIADD R13, R19, 0xffffffc0 ;  /* 0xffffffc0130d7836 */ /* 0x000fe20000000000 */
[----:B------:R-:W-:Y:S02]  /*0100*/  LOP3.LUT R16, R0, 0xffffffc0, RZ, 0xc0, !PT ;  /* 0xffffffc000107812 */ /* 0x000fe400078ec0ff */
[----:B------:R-:W-:Y:S01]  /*0110*/  LEA.HI R2, R21, R21, RZ, 0x6 ;  /* 0x0000001515027211 */ /* 0x000fe200078f30ff */
[----:B------:R-:W-:-:S03]  /*0120*/  IMAD.WIDE R12, R13, 0x4, R6 ;  /* 0x000000040d0c7825 */ /* 0x000fc600078e0206 */
[----:B------:R-:W-:Y:S01]  /*0130*/  LOP3.LUT R2, R2, 0xffffffc0, RZ, 0xc0, !PT ;  /* 0xffffffc002027812 */ /* 0x000fe200078ec0ff */
[----:B------:R-:W-:-:S04]  /*0140*/  IMAD.IADD R16, R19, 0x1, -R16 ;  /* 0x0000000113107824 */ /* 0x000fc800078e0a10 */
[----:B------:R-:W-:Y:S01]  /*0150*/  IMAD.IADD R21, R21, 0x1, -R2 ;  /* 0x0000000115157824 */ /* 0x000fe200078e0a02 */
[----:B------:R-:W-:-:S04]  /*0160*/  CS2R R2, SRZ ;  /* 0x0000000000027805 */ /* 0x000fc8000001ff00 */
[C---:B------:R-:W-:Y:S02]  /*0170*/  LOP3.LUT R0, R21.reuse, R16, RZ, 0xfc, !PT ;  /* 0x0000001015007212 */ /* 0x040fe400078efcff */
[----:B------:R-:W-:Y:S02]  /*0180*/  ISETP.GT.AND P0, PT, R21, RZ, PT ;  /* 0x000000ff1500720c */ /* 0x000fe40003f04270 */
[----:B------:R-:W-:Y:S02]  /*0190*/  ISETP.GT.AND P5, PT, R0, -0x1, PT ;  /* 0xffffffff0000780c */ /* 0x000fe40003fa4270 */
[----:B------:R-:W-:-:S11]  /*01a0*/  ISETP.GT.AND P6, PT, R16, -0x1, P0 ;  /* 0xffffffff1000780c */ /* 0x000fd600007c4270 */
[----:B------:R-:W2:Y:S01]  /*01b0*/  @P5 LDG.E.64 R2, desc[UR4][R8.64] ;  /* 0x0000000408025981 */ /* 0x000ea2000c1e1b00 */
[----:B------:R-:W-:-:S03]  /*01c0*/  LEA.HI R10, R10, R20, RZ, 0x6 ;  /* 0x000000140a0a7211 */ /* 0x000fc600078f30ff */
[----:B------:R-:W3:Y:S01]  /*01d0*/  @P6 LDG.E.64 R4, desc[UR4][R12.64] ;  /* 0x000000040c046981 */ /* 0x000ee2000c1e1b00 */
[----:B------:R-:W-:Y:S02]  /*01e0*/  LOP3.LUT R11, R10, 0xffffffc0, RZ, 0xc0, !PT ;  /* 0xffffffc00a0b7812 */ /* 0x000fe400078ec0ff */
[----:B------:R-:W-:Y:S02]  /*01f0*/  ISETP.GT.AND P1, PT, R16, RZ, P0 ;  /* 0x000000ff1000720c */ /* 0x000fe40000724270 */
[----:B------:R-:W-:Y:S01]  /*0200*/  P2R R26, PR, RZ, 0x40 ;  /* 0x00000040ff1a7803 */ /* 0x000fe20000000000 */
[----:B------:R-:W-:-:S04]  /*0210*/  IMAD.IADD R20, R20, 0x1, -R11 ;  /* 0x0000000114147824 */ /* 0x000fc800078e0a0b */
[C---:B------:R-:W-:Y:S01]  /*0220*/  VIADD R22, R20.reuse, 0x1 ;  /* 0x0000000114167836 */ /* 0x040fe20000000000 */
[----:B------:R-:W-:Y:S01]  /*0230*/  ISETP.GT.AND P2, PT, R20, RZ, P0 ;  /* 0x000000ff1400720c */ /* 0x000fe20000744270 */
[----:B------:R-:W-:Y:S01]  /*0240*/  VIADD R11, R19, 0xffffffbf ;  /* 0xffffffbf130b7836 */ /* 0x000fe20000000000 */
[----:B------:R-:W-:Y:S01]  /*0250*/  ISETP.LT.U32.AND P6, PT, R16, 0x40, P0 ;  /* 0x000000401000780c */ /* 0x000fe200007c1070 */
[----:B------:R-:W-:Y:S01]  /*0260*/  IMAD.MOV.U32 R17, RZ, RZ, RZ ;  /* 0x000000ffff117224 */ /* 0x000fe200078e00ff */
[----:B------:R-:W-:Y:S01]  /*0270*/  ISETP.LT.U32.AND P0, PT, R22, 0x40, P0 ;  /* 0x000000401600780c */ /* 0x000fe20000701070 */
[----:B------:R-:W-:Y:S01]  /*0280*/  IMAD.WIDE R10, R11, 0x4, R6 ;  /* 0x000000040b0a7825 */ /* 0x000fe200078e0206 */
[----:B------:R-:W-:-:S03]  /*0290*/  ISETP.GT.AND P3, PT, R21, -0x1, PT ;  /* 0xffffffff1500780c */ /* 0x000fc60003f64270 */
[C---:B------:R-:W-:Y:S02]  /*02a0*/  VIADD R33, R19.reuse, 0xffffffc1 ;  /* 0xffffffc113217836 */ /* 0x040fe40000000000 */
[----:B------:R-:W-:Y:S01]  /*02b0*/  VIADD R25, R19, 0xffffffc2 ;  /* 0xffffffc213197836 */ /* 0x000fe20000000000 */
[----:B------:R-:W-:Y:S01]  /*02c0*/  P2R R31, PR, RZ, 0x2 ;  /* 0x00000002ff1f7803 */ /* 0x000fe20000000000 */
[----:B------:R-:W4:Y:S01]  /*02d0*/  @P1 LDG.E R17, desc[UR4][R10.64] ;  /* 0x000000040a111981 */ /* 0x000f22000c1e1900 */
[----:B------:R-:W-:Y:S01]  /*02e0*/  CS2R R14, SRZ ;  /* 0x00000000000e7805 */ /* 0x000fe2000001ff00 */
[--C-:B------:R-:W-:Y:S01]  /*02f0*/  IMAD.WIDE R32, R33, 0x4, R6.reuse ;  /* 0x0000000421207825 */ /* 0x100fe200078e0206 */
[C---:B------:R-:W-:Y:S02]  /*0300*/  ISETP.LT.U32.AND P1, PT, R16.reuse, 0x40, P3 ;  /* 0x000000401000780c */ /* 0x040fe40001f21070 */
[----:B------:R-:W-:Y:S01]  /*0310*/  ISETP.GT.AND P4, PT, R16, RZ, P3 ;  /* 0x000000ff1000720c */ /* 0x000fe20001f84270 */
[----:B------:R-:W-:-:S04]  /*0320*/  IMAD.WIDE R24, R25, 0x4, R6 ;  /* 0x0000000419187825 */ /* 0x000fc800078e0206 */
[----:B------:R-:W-:Y:S01]  /*0330*/  IMAD.MOV.U32 R18, RZ, RZ, RZ ;  /* 0x000000ffff127224 */ /* 0x000fe200078e00ff */
[----:B------:R-:W-:Y:S01]  /*0340*/  P2R R35, PR, RZ, 0x40 ;  /* 0x00000040ff237803 */ /* 0x000fe20000000000 */
[----:B------:R-:W-:Y:S01]  /*0350*/  VIADD R23, R19, 0xffffffff ;  /* 0xffffffff13177836 */ /* 0x000fe20000000000 */
[----:B------:R-:W5:Y:S01]  /*0360*/  @P6 LDG.E R15, desc[UR4][R32.64] ;  /* 0x00000004200f6981 */ /* 0x000f62000c1e1900 */
[----:B------:R-:W-:Y:S01]  /*0370*/  VIADD R29, R21, 0x1 ;  /* 0x00000001151d7836 */ /* 0x000fe20000000000 */
[----:B------:R-:W-:Y:S02]  /*0380*/  ISETP.NE.AND P6, PT, R26, RZ, PT ;  /* 0x000000ff1a00720c */ /* 0x000fe40003fc5270 */
[----:B------:R-:W4:Y:S01]  /*0390*/  @P0 LDG.E R14, desc[UR4][R24.64] ;  /* 0x00000004180e0981 */ /* 0x000f22000c1e1900 */
[----:B------:R-:W-:Y:S02]  /*03a0*/  P2R R30, PR, RZ, 0x4 ;  /* 0x00000004ff1e7803 */ /* 0x000fe40000000000 */
[----:B------:R-:W-:Y:S01]  /*03b0*/  CS2R R26, SRZ ;  /* 0x00000000001a7805 */ /* 0x000fe2000001ff00 */
[----:B------:R-:W-:Y:S01]  /*03c0*/  IMAD.MOV.U32 R0, RZ, RZ, RZ ;  /* 0x000000ffff007224 */ /* 0x000fe200078e00ff */
[----:B------:R1:W4:Y:S01]  /*03d0*/  @P2 LDG.E R18, desc[UR4][R12.64] ;  /* 0x000000040c122981 */ /* 0x000322000c1e1900 */
[----:B------:R-:W-:-:S02]  /*03e0*/  ISETP.GT.AND P2, PT, R20, RZ, P3 ;  /* 0x000000ff1400720c */ /* 0x000fc40001f44270 */
[----:B------:R-:W-:Y:S01]  /*03f0*/  P2R R28, PR, RZ, 0x1 ;  /* 0x00000001ff1c7803 */ /* 0x000fe20000000000 */
[----:B------:R-:W4:Y:S01]  /*0400*/  @P1 LDG.E R26, desc[UR4][R8.64+0x4] ;  /* 0x00000404081a1981 */ /* 0x000f22000c1e1900 */
[----:B------:R-:W-:Y:S01]  /*0410*/  ISETP.GE.U32.AND P0, PT, R29, 0x40, PT ;  /* 0x000000401d00780c */ /* 0x000fe20003f06070 */
[----:B-1----:R-:W-:Y:S01]  /*0420*/  IMAD.WIDE R12, R23, 0x4, R6 ;  /* 0x00000004170c7825 */ /* 0x002fe200078e0206 */
[----:B0-----:R-:W-:Y:S02]  /*0430*/  P2R R32, PR, RZ, 0x2 ;  /* 0x00000002ff207803 */ /* 0x001fe40000000000 */
[----:B------:R-:W-:Y:S01]  /*0440*/  ISETP.GT.AND P1, PT, R16, RZ, !P0 ;  /* 0x000000ff1000720c */ /* 0x000fe20004724270 */
[----:B------:R-:W-:Y:S01]  /*0450*/  VIADD R39, R19, 0x3f ;  /* 0x0000003f13277836 */ /* 0x000fe20000000000 */
[----:B------:R0:W5:Y:S01]  /*0460*/  @P4 LDG.E R0, desc[UR4][R12.64] ;  /* 0x000000040c004981 */ /* 0x000162000c1e1900 */
[----:B------:R-:W-:Y:S02]  /*0470*/  ISETP.LT.U32.AND P3, PT, R22, 0x40, P3 ;  /* 0x000000401600780c */ /* 0x000fe40001f61070 */
[----:B------:R-:W-:Y:S01]  /*0480*/  LOP3.LUT R36, R29, R16, RZ, 0xfc, !PT ;  /* 0x000000101d247212 */ /* 0x000fe200078efcff */
[----:B------:R-:W-:Y:S01]  /*0490*/  VIADD R11, R19, 0x2 ;  /* 0x00000002130b7836 */ /* 0x000fe20000000000 */
[----:B------:R-:W-:Y:S01]  /*04a0*/  P2R R34, PR, RZ, 0x10 ;  /* 0x00000010ff227803 */ /* 0x000fe20000000000 */
[----:B------:R-:W5:Y:S01]  /*04b0*/  @P2 LDG.E R27, desc[UR4][R8.64] ;  /* 0x00000004081b2981 */ /* 0x000f62000c1e1900 */
[----:B------:R-:W-:-:S02]  /*04c0*/  ISETP.GE.U32.AND P4, PT, R36, 0x40, PT ;  /* 0x000000402400780c */ /* 0x000fc40003f86070 */
[----:B------:R-:W-:Y:S02]  /*04d0*/  CS2R R24, SRZ ;  /* 0x0000000000187805 */ /* 0x000fe4000001ff00 */
[----:B------:R-:W-:Y:S01]  /*04e0*/  P2R R33, PR, RZ, 0x4 ;  /* 0x00000004ff217803 */ /* 0x000fe20000000000 */
[----:B0-----:R-:W-:Y:S01]  /*04f0*/  IMAD.WIDE R12, R39, 0x4, R6 ;  /* 0x00000004270c7825 */ /* 0x001fe200078e0206 */
[----:B------:R-:W-:-:S03]  /*0500*/  ISETP.GT.AND P2, PT, R20, RZ, !P0 ;  /* 0x000000ff1400720c */ /* 0x000fc60004744270 */
[----:B------:R-:W-:Y:S01]  /*0510*/  IMAD.MOV.U32 R23, RZ, RZ, RZ ;  /* 0x000000ffff177224 */ /* 0x000fe200078e00ff */
[----:B------:R0:W5:Y:S01]  /*0520*/  @P1 LDG.E R24, desc[UR4][R12.64] ;  /* 0x000000040c181981 */ /* 0x000162000c1e1900 */
[----:B------:R-:W-:-:S04]  /*0530*/  IMAD.WIDE R10, R11, 0x4, R6 ;  /* 0x000000040b0a7825 */ /* 0x000fc800078e0206 */
[C---:B------:R-:W-:Y:S02]  /*0540*/  VIADD R41, R19.reuse, 0x41 ;  /* 0x0000004113297836 */ /* 0x040fe40000000000 */
[----:B------:R-:W-:Y:S01]  /*0550*/  VIADD R39, R19, 0x40 ;  /* 0x0000004013277836 */ /* 0x000fe20000000000 */
[----:B------:R-:W-:Y:S01]  /*0560*/  ISETP.GT.AND P0, PT, R16, -0x1, !P0 ;  /* 0xffffffff1000780c */ /* 0x000fe20004704270 */
[----:B------:R-:W-:Y:S01]  /*0570*/  IMAD.MOV.U32 R36, RZ, RZ, RZ ;  /* 0x000000ffff247224 */ /* 0x000fe200078e00ff */
[----:B------:R1:W5:Y:S01]  /*0580*/  @P3 LDG.E R23, desc[UR4][R10.64] ;  /* 0x000000040a173981 */ /* 0x000362000c1e1900 */
[--C-:B0-----:R-:W-:Y:S01]  /*0590*/  IMAD.WIDE R12, R41, 0x4, R6.reuse ;  /* 0x00000004290c7825 */ /* 0x101fe200078e0206 */
[----:B------:R-:W-:Y:S02]  /*05a0*/  CS2R R8, SRZ ;  /* 0x0000000000087805 */ /* 0x000fe4000001ff00 */
[----:B------:R-:W-:Y:S02]  /*05b0*/  LOP3.LUT R22, R29, R22, RZ, 0xfc, !PT ;  /* 0x000000161d167212 */ /* 0x000fe400078efcff */
[----:B------:R0:W5:Y:S01]  /*05c0*/  @!P4 LDG.E R36, desc[UR4][R12.64] ;  /* 0x000000040c24c981 */ /* 0x000162000c1e1900 */
[----:B-1----:R-:W-:-:S05]  /*05d0*/  IMAD.WIDE R10, R39, 0x4, R6 ;  /* 0x00000004270a7825 */ /* 0x002fca00078e0206 */
[----:B------:R-:W5:Y:S01]  /*05e0*/  @P2 LDG.E R25, desc[UR4][R10.64] ;  /* 0x000000040a192981 */ /* 0x000f62000c1e1900 */
[----:B0-----:R-:W-:-:S03]  /*05f0*/  VIADD R13, R16, 0xffffffff ;  /* 0xffffffff100d7836 */ /* 0x001fc60000000000 */
[----:B------:R0:W5:Y:S02]  /*0600*/  @P0 LDG.E.64 R8, desc[UR4][R10.64] ;  /* 0x000000040a080981 */ /* 0x000164000c1e1b00 */
[----:B0-----:R-:W-:-:S04]  /*0610*/  VIADD R11, R19, 0x42 ;  /* 0x00000042130b7836 */ /* 0x001fc80000000000 */
[----:B------:R-:W-:-:S04]  /*0620*/  IMAD.WIDE R6, R11, 0x4, R6 ;  /* 0x000000040b067825 */ /* 0x000fc800078e0206 */
[----:B------:R-:W-:Y:S01]  /*0630*/  IMAD.MOV.U32 R11, RZ, RZ, RZ ;  /* 0x000000ffff0b7224 */ /* 0x000fe200078e00ff */
[----:B--2---:R-:W-:Y:S02]  /*0640*/  SEL R2, R2, RZ, P5 ;  /* 0x000000ff02027207 */ /* 0x004fe40002800000 */
[----:B------:R-:W-:Y:S02]  /*0650*/  SEL R3, R3, RZ, P5 ;  /* 0x000000ff03037207 */ /* 0x000fe40002800000 */
[----:B------:R-:W-:-:S04]  /*0660*/  ISETP.GT.AND P5, PT, R16, 0x1, PT ;  /* 0x000000011000780c */ /* 0x000fc80003fa4270 */
[----:B------:R-:W-:Y:S02]  /*0670*/  SEL R13, R13, RZ, P5 ;  /* 0x000000ff0d0d7207 */ /* 0x000fe40002800000 */
[----:B------:R-:W-:-:S13]  /*0680*/  ISETP.GE.U32.AND P5, PT, R22, 0x40, PT ;  /* 0x000000401600780c */ /* 0x000fda0003fa6070 */
[----:B------:R0:W2:Y:S01]  /*0690*/  @!P5 LDG.E R11, desc[UR4][R6.64] ;  /* 0x00000004060bd981 */ /* 0x0000a2000c1e1900 */
[----:B---3--:R-:W-:Y:S01]  /*06a0*/  SEL R4, R4, RZ, P6 ;  /* 0x000000ff04047207 */ /* 0x008fe20003000000 */
[C---:B------:R-:W-:Y:S01]  /*06b0*/  VIADD R22, R20.reuse, 0xffffffff ;  /* 0xffffffff14167836 */ /* 0x040fe20000000000 */
[----:B------:R-:W-:Y:S02]  /*06c0*/  SEL R5, R5, RZ, P6 ;  /* 0x000000ff05057207 */ /* 0x000fe40003000000 */
[C---:B------:R-:W-:Y:S01]  /*06d0*/  ISETP.GT.AND P6, PT, R20.reuse, 0x1, PT ;  /* 0x000000011400780c */ /* 0x040fe20003fc4270 */
[----:B------:R-:W-:Y:S02]  /*06e0*/  VIADD R29, R20, 0x2 ;  /* 0x00000002141d7836 */ /* 0x000fe40000000000 */
[----:B------:R-:W-:Y:S01]  /*06f0*/  VIADD R20, R16, 0x2 ;  /* 0x0000000210147836 */ /* 0x000fe20000000000 */
[----:B------:R-:W-:Y:S02]  /*0700*/  SEL R22, R22, RZ, P6 ;  /* 0x000000ff16167207 */ /* 0x000fe40003000000 */
[----:B------:R-:W-:-:S02]  /*0710*/  ISETP.GE.AND P6, PT, R16, 0x3e, PT ;  /* 0x0000003e1000780c */ /* 0x000fc40003fc6270 */
[----:B------:R-:W-:Y:S02]  /*0720*/  P2R R10, PR, RZ, 0x1 ;  /* 0x00000001ff0a7803 */ /* 0x000fe40000000000 */
[----:B------:R-:W-:Y:S01]  /*0730*/  ISETP.NE.AND P0, PT, R31, RZ, PT ;  /* 0x000000ff1f00720c */ /* 0x000fe20003f05270 */
[----:B------:R-:W-:Y:S01]  /*0740*/  VIADD R40, R21, 0x2 ;  /* 0x0000000215287836 */ /* 0x000fe20000000000 */
[----:B------:R-:W-:Y:S02]  /*0750*/  P2R R37, PR, RZ, 0x8 ;  /* 0x00000008ff257803 */ /* 0x000fe40000000000 */
[----:B------:R-:W-:Y:S02]  /*0760*/  P2R R38, PR, RZ, 0x2 ;  /* 0x00000002ff267803 */ /* 0x000fe40000000000 */
[----:B------:R-:W-:Y:S02]  /*0770*/  SEL R31, R20, RZ, !P6 ;  /* 0x000000ff141f7207 */ /* 0x000fe40007000000 */
[----:B------:R-:W-:-:S02]  /*0780*/  SEL R29, R29, RZ, !P6 ;  /* 0x000000ff1d1d7207 */ /* 0x000fc40007000000 */
[C---:B------:R-:W-:Y:S02]  /*0790*/  ISETP.GE.AND P3, PT, R21.reuse, 0x3e, PT ;  /* 0x0000003e1500780c */ /* 0x040fe40003f66270 */
[C---:B------:R-:W-:Y:S02]  /*07a0*/  ISETP.GT.AND P1, PT, R21.reuse, 0x3d, PT ;  /* 0x0000003d1500780c */ /* 0x040fe40003f24270 */
[C---:B------:R-:W-:Y:S01]  /*07b0*/  ISETP.GT.AND P6, PT, R21.reuse, 0x1, PT ;  /* 0x000000011500780c */ /* 0x040fe20003fc4270 */
[----:B------:R-:W-:Y:S01]  /*07c0*/  VIADD R21, R21, 0xffffffff ;  /* 0xffffffff15157836 */ /* 0x000fe20000000000 */
[----:B------:R-:W-:-:S04]  /*07d0*/  SEL R40, R40, RZ, !P3 ;  /* 0x000000ff28287207 */ /* 0x000fc80005800000 */
[----:B------:R-:W-:Y:S02]  /*07e0*/  SEL R21, R21, RZ, P6 ;  /* 0x000000ff15157207 */ /* 0x000fe40003000000 */
[----:B------:R-:W-:Y:S02]  /*07f0*/  ISETP.NE.AND P6, PT, R28, RZ, PT ;  /* 0x000000ff1c00720c */ /* 0x000fe40003fc5270 */
[----:B------:R-:W-:Y:S02]  /*0800*/  P2R R12, PR, RZ, 0x10 ;  /* 0x00000010ff0c7803 */ /* 0x000fe40000000000 */
[----:B----4-:R-:W-:Y:S02]  /*0810*/  SEL R14, R14, RZ, P6 ;  /* 0x000000ff0e0e7207 */ /* 0x010fe40003000000 */
[----:B------:R-:W-:Y:S02]  /*0820*/  ISETP.GT.AND P6, PT, R16, 0x3d, PT ;  /* 0x0000003d1000780c */ /* 0x000fe40003fc4270 */
[----:B------:R-:W-:Y:S01]  /*0830*/  ISETP.NE.AND P4, PT, R30, RZ, PT ;  /* 0x000000ff1e00720c */ /* 0x000fe20003f85270 */
[----:B------:R-:W-:Y:S01]  /*0840*/  VIADD R30, R40, 0x40 ;  /* 0x00000040281e7836 */ /* 0x000fe20000000000 */
[----:B0-----:R-:W-:Y:S01]  /*0850*/  SEL R6, RZ, 0x40, !P6 ;  /* 0x00000040ff067807 */ /* 0x001fe20007000000 */
[----:B------:R-:W-:Y:S01]  /*0860*/  @!P1 IMAD.MOV R30, RZ, RZ, R40 ;  /* 0x000000ffff1e9224 */ /* 0x000fe200078e0228 */
[----:B------:R-:W-:-:S02]  /*0870*/  ISETP.NE.AND P1, PT, R34, RZ, PT ;  /* 0x000000ff2200720c */ /* 0x000fc40003f25270 */
[----:B------:R-:W-:Y:S02]  /*0880*/  P2R R39, PR, RZ, 0x4 ;  /* 0x00000004ff277803 */ /* 0x000fe40000000000 */
[----:B------:R-:W-:Y:S02]  /*0890*/  ISETP.NE.AND P2, PT, R35, RZ, PT ;  /* 0x000000ff2300720c */ /* 0x000fe40003f45270 */
[----:B------:R-:W-:Y:S01]  /*08a0*/  SEL R17, R17, RZ, P0 ;  /* 0x000000ff11117207 */ /* 0x000fe20000000000 */
[----:B------:R-:W-:Y:S01]  /*08b0*/  IMAD.IADD R29, R6, 0x1, R29 ;  /* 0x00000001061d7824 */ /* 0x000fe200078e021d */
[----:B-----5:R-:W-:Y:S01]  /*08c0*/  SEL R7, R0, RZ, P1 ;  /* 0x000000ff00077207 */ /* 0x020fe20000800000 */
[----:B------:R-:W-:Y:S01]  /*08d0*/  IMAD.IADD R0, R30, 0x1, -R21 ;  /* 0x000000011e007824 */ /* 0x000fe200078e0a15 */
[----:B------:R-:W-:Y:S01]  /*08e0*/  SEL R15, R15, RZ, P2 ;  /* 0x000000ff0f0f7207 */ /* 0x000fe20001000000 */
[----:B------:R-:W-:Y:S02]  /*08f0*/  IMAD.IADD R31, R6, 0x1, R31 ;  /* 0x00000001061f7824 */ /* 0x000fe400078e021f */
[----:B------:R-:W-:Y:S01]  /*0900*/  FADD R4, R17, R4 ;  /* 0x0000000411047221 */ /* 0x000fe20000000000 */
[----:B------:R-:W-:-:S02]  /*0910*/  IMAD.IADD R21, R21, 0x1, -R30 ;  /* 0x0000000115157824 */ /* 0x000fc400078e0a1e */
[-C--:B------:R-:W-:Y:S02]  /*0920*/  IMAD R29, R29, R0.reuse, RZ ;  /* 0x000000001d1d7224 */ /* 0x080fe400078e02ff */
[----:B------:R-:W-:Y:S01]  /*0930*/  FADD R4, R4, R15 ;  /* 0x0000000f04047221 */ /* 0x000fe20000000000 */
[----:B------:R-:W-:Y:S01]  /*0940*/  IMAD R6, R31, R0, RZ ;  /* 0x000000001f067224 */ /* 0x000fe200078e02ff */
[----:B------:R-:W-:Y:S01]  /*0950*/  SEL R18, R18, RZ, P4 ;  /* 0x000000ff12127207 */ /* 0x000fe20002000000 */
[-C--:B------:R-:W-:Y:S02]  /*0960*/  IMAD R22, R22, R21.reuse, R29 ;  /* 0x0000001516167224 */ /* 0x080fe400078e021d */
[----:B------:R-:W-:Y:S01]  /*0970*/  FADD R7, R4, R7 ;  /* 0x0000000704077221 */ /* 0x000fe20000000000 */
[----:B------:R-:W-:Y:S01]  /*0980*/  IMAD R6, R13, R21, R6 ;  /* 0x000000150d067224 */ /* 0x000fe200078e0206 */
[----:B------:R-:W-:Y:S01]  /*0990*/  ISETP.NE.AND P1, PT, R38, RZ, PT ;  /* 0x000000ff2600720c */ /* 0x000fe20003f25270 */
[----:B------:R-:W-:Y:S01]  /*09a0*/  FADD R5, R18, R5 ;  /* 0x0000000512057221 */ /* 0x000fe20000000000 */
[----:B------:R-:W-:-:S02]  /*09b0*/  ISETP.NE.AND P3, PT, R33, RZ, PT ;  /* 0x000000ff2100720c */ /* 0x000fc40003f65270 */
[----:B------:R-:W-:Y:S01]  /*09c0*/  I2FP.F32.S32 R22, R22 ;  /* 0x0000001600167245 */ /* 0x000fe20000201400 */
[----:B------:R-:W-:Y:S01]  /*09d0*/  FADD R2, R7, R2 ;  /* 0x0000000207027221 */ /* 0x000fe20000000000 */
[----:B------:R-:W-:Y:S02]  /*09e0*/  ISETP.NE.AND P6, PT, R32, RZ, PT ;  /* 0x000000ff2000720c */ /* 0x000fe40003fc5270 */
[----:B------:R-:W-:Y:S01]  /*09f0*/  I2FP.F32.S32 R6, R6 ;  /* 0x0000000600067245 */ /* 0x000fe20000201400 */
[----:B------:R-:W-:Y:S01]  /*0a00*/  FADD R14, R5, R14 ;  /* 0x0000000e050e7221 */ /* 0x000fe20000000000 */
[----:B------:R-:W-:Y:S02]  /*0a10*/  ISETP.NE.AND P2, PT, R39, RZ, PT ;  /* 0x000000ff2700720c */ /* 0x000fe40003f45270 */
[----:B------:R-:W-:Y:S02]  /*0a20*/  SEL R7, R24, RZ, P1 ;  /* 0x000000ff18077207 */ /* 0x000fe40000800000 */
[----:B------:R-:W-:-:S02]  /*0a30*/  SEL R27, R27, RZ, P3 ;  /* 0x000000ff1b1b7207 */ /* 0x000fc40001800000 */
[----:B------:R-:W-:Y:S02]  /*0a40*/  FSETP.GT.AND P1, PT, |R22|, 8.50705917302346158658e+37, PT ;  /* 0x7e8000001600780b */ /* 0x000fe40003f24200 */
[----:B------:R-:W-:Y:S02]  /*0a50*/  ISETP.NE.AND P3, PT, R37, RZ, PT ;  /* 0x000000ff2500720c */ /* 0x000fe40003f65270 */
[----:B------:R-:W-:Y:S02]  /*0a60*/  SEL R5, R26, RZ, P6 ;  /* 0x000000ff1a057207 */ /* 0x000fe40003000000 */
[----:B------:R-:W-:Y:S02]  /*0a70*/  FSETP.GT.AND P6, PT, |R6|, 8.50705917302346158658e+37, PT ;  /* 0x7e8000000600780b */ /* 0x000fe40003fc4200 */
[----:B------:R-:W-:Y:S02]  /*0a80*/  SEL R25, R25, RZ, P2 ;  /* 0x000000ff19197207 */ /* 0x000fe40001000000 */
[----:B------:R-:W-:Y:S01]  /*0a90*/  FSETP.GEU.AND P2, PT, |R22|, 1.175494350822287508e-38, PT ;  /* 0x008000001600780b */ /* 0x000fe20003f4e200 */
[----:B------:R-:W-:Y:S01]  /*0aa0*/  FADD R14, R14, R27 ;  /* 0x0000001b0e0e7221 */ /* 0x000fe20000000000 */
[----:B------:R-:W-:-:S02]  /*0ab0*/  SEL R23, R23, RZ, P3 ;  /* 0x000000ff17177207 */ /* 0x000fc40001800000 */
[----:B------:R-:W-:Y:S01]  /*0ac0*/  FSETP.GEU.AND P3, PT, |R6|, 1.175494350822287508e-38, PT ;  /* 0x008000000600780b */ /* 0x000fe20003f6e200 */
[----:B------:R-:W-:Y:S01]  /*0ad0*/  FADD R2, R2, R5 ;  /* 0x0000000502027221 */ /* 0x000fe20000000000 */
[----:B------:R-:W-:Y:S01]  /*0ae0*/  FADD R14, R14, R3 ;  /* 0x000000030e0e7221 */ /* 0x000fe20000000000 */
[----:B------:R-:W-:Y:S01]  /*0af0*/  ISETP.NE.AND P0, PT, R10, RZ, PT ;  /* 0x000000ff0a00720c */ /* 0x000fe20003f05270 */
[----:B------:R-:W-:Y:S01]  /*0b00*/  @P1 FMUL R22, R22, 0.25 ;  /* 0x3e80000016161820 */ /* 0x000fe20000400000 */
[----:B------:R-:W-:Y:S01]  /*0b10*/  FADD R7, R2, R7 ;  /* 0x0000000702077221 */ /* 0x000fe20000000000 */
[----:B------:R-:W-:Y:S01]  /*0b20*/  FADD R14, R14, R23 ;  /* 0x000000170e0e7221 */ /* 0x000fe20000000000 */
[----:B------:R-:W0:Y:S01]  /*0b30*/  LDC.64 R2, c[0x0][0x218] ;  /* 0x00008600ff027b82 */ /* 0x000e220000000a00 */
[----:B------:R-:W-:Y:S01]  /*0b40*/  @P6 FMUL R6, R6, 0.25 ;  /* 0x3e80000006066820 */ /* 0x000fe20000400000 */
[----:B------:R-:W-:Y:S01]  /*0b50*/  ISETP.NE.AND P4, PT, R12, RZ, PT ;  /* 0x000000ff0c00720c */ /* 0x000fe20003f85270 */
[----:B------:R-:W-:Y:S01]  /*0b60*/  @!P2 FMUL R22, R22, 16777216 ;  /* 0x4b8000001616a820 */ /* 0x000fe20000400000 */
[----:B------:R-:W-:Y:S01]  /*0b70*/  SEL R8, R8, RZ, P0 ;  /* 0x000000ff08087207 */ /* 0x000fe20000000000 */
[----:B------:R-:W-:Y:S01]  /*0b80*/  FADD R14, R14, R25 ;  /* 0x000000190e0e7221 */ /* 0x000fe20000000000 */
[----:B------:R-:W-:Y:S01]  /*0b90*/  SEL R9, R9, RZ, P0 ;  /* 0x000000ff09097207 */ /* 0x000fe20000000000 */
[----:B------:R-:W-:Y:S01]  /*0ba0*/  @!P3 FMUL R6, R6, 16777216 ;  /* 0x4b8000000606b820 */ /* 0x000fe20000400000 */
[----:B------:R-:W-:Y:S01]  /*0bb0*/  SEL R36, R36, RZ, !P4 ;  /* 0x000000ff24247207 */ /* 0x000fe20006000000 */
[----:B------:R-:W-:Y:S01]  /*0bc0*/  FADD R7, R7, R8 ;  /* 0x0000000807077221 */ /* 0x000fe20000000000 */
[----:B------:R-:W-:Y:S01]  /*0bd0*/  MUFU.RCP R22, R22 ;  /* 0x0000001600167308 */ /* 0x000fe20000001000 */
[----:B------:R-:W-:-:S02]  /*0be0*/  FADD R14, R14, R9 ;  /* 0x000000090e0e7221 */ /* 0x000fc40000000000 */
[----:B------:R-:W-:-:S05]  /*0bf0*/  FADD R0, R7, R36 ;  /* 0x0000002407007221 */ /* 0x000fca0000000000 */
[----:B------:R-:W1:Y:S01]  /*0c00*/  MUFU.RCP R5, R6 ;  /* 0x0000000600057308 */ /* 0x000e620000001000 */
[----:B------:R-:W-:-:S04]  /*0c10*/  @P6 FMUL R0, R0, 0.25 ;  /* 0x3e80000000006820 */ /* 0x000fc80000400000 */
[----:B------:R-:W-:Y:S01]  /*0c20*/  @!P3 FMUL R0, R0, 16777216 ;  /* 0x4b8000000000b820 */ /* 0x000fe20000400000 */
[----:B0-----:R-:W-:-:S04]  /*0c30*/  IMAD.WIDE R2, R19, 0x4, R2 ;  /* 0x0000000413027825 */ /* 0x001fc800078e0202 */
[----:B-1----:R-:W-:Y:S01]  /*0c40*/  FMUL R10, R5, R0 ;  /* 0x00000000050a7220 */ /* 0x002fe20000400000 */
[----:B--2---:R-:W-:-:S05]  /*0c50*/  SEL R11, R11, RZ, !P5 ;  /* 0x000000ff0b0b7207 */ /* 0x004fca0006800000 */
[----:B------:R-:W-:-:S04]  /*0c60*/  FADD R11, R14, R11 ;  /* 0x0000000b0e0b7221 */ /* 0x000fc80000000000 */
[----:B------:R-:W-:-:S04]  /*0c70*/  @P1 FMUL R11, R11, 0.25 ;  /* 0x3e8000000b0b1820 */ /* 0x000fc80000400000 */
[----:B------:R-:W-:-:S04]  /*0c80*/  @!P2 FMUL R11, R11, 16777216 ;  /* 0x4b8000000b0ba820 */ /* 0x000fc80000400000 */
[----:B------:R-:W-:-:S05]  /*0c90*/  FMUL R11, R22, R11 ;  /* 0x0000000b160b7220 */ /* 0x000fca0000400000 */
[----:B------:R-:W-:Y:S01]  /*0ca0*/  STG.E.64 desc[UR4][R2.64], R10 ;  /* 0x0000000a02007986 */ /* 0x000fe2000c101b04 */
[----:B------:R-:W-:Y:S05]  /*0cb0*/  EXIT ;  /* 0x000000000000794d */ /* 0x000fea0003800000 */
.L_x_0:
[----:B------:R-:W-:-:S00]  /*0cc0*/  BRA `(.L_x_0) ;  /* 0xfffffffc00fc7947 */ /* 0x000fc0000383ffff */
[----:B------:R-:W-:-:S00]  /*0cd0*/  NOP ;  /* 0x0000000000007918 */ /* 0x000fc00000000000 */
        /* <DEDUP_REMOVED lines=10> */
.L_x_1:


//--------------------- .nv.constant0.triton_poi_fused_avg_pool2d_4 --------------------------
	.section	.nv.constant0.triton_poi_fused_avg_pool2d_4,"a",@progbits
	.sectionflags	@""
	.align	4
.nv.constant0.triton_poi_fused_avg_pool2d_4:
	.zero		548
